	.headerflags	@"EF_CUDA_TEXMODE_UNIFIED EF_CUDA_64BIT_ADDRESS EF_CUDA_ACCELERATORS EF_CUDA_SM90 EF_CUDA_VIRTUAL_SM(EF_CUDA_SM90)"
	.elftype	@"ET_EXEC"


//--------------------- .nv.info                  --------------------------
	.section	.nv.info,"",@"SHT_CUDA_INFO"
	.align	4


	//----- nvinfo : EIATTR_REGCOUNT
	.align		4
        /*0000*/ 	.byte	0x04, 0x2f
        /*0002*/ 	.short	(.L_3 - .L_2)
	.align		4
.L_2:
        /*0004*/ 	.word	index@(triton_poi_fused_add_mul_pow_reciprocal_sin_0)
        /*0008*/ 	.word	0x00000012


	//----- nvinfo : EIATTR_MIN_STACK_SIZE
	.align		4
.L_3:
        /*000c*/ 	.byte	0x04, 0x12
        /*000e*/ 	.short	(.L_5 - .L_4)
	.align		4
.L_4:
        /*0010*/ 	.word	index@(triton_poi_fused_add_mul_pow_reciprocal_sin_0)
        /*0014*/ 	.word	0x00000020


	//----- nvinfo : EIATTR_FRAME_SIZE
	.align		4
.L_5:
        /*0018*/ 	.byte	0x04, 0x11
        /*001a*/ 	.short	(.L_7 - .L_6)
	.align		4
.L_6:
        /*001c*/ 	.word	index@(triton_poi_fused_add_mul_pow_reciprocal_sin_0)
        /*0020*/ 	.word	0x00000020


	//----- nvinfo : EIATTR_MIN_STACK_SIZE
	.align		4
.L_7:
        /*0024*/ 	.byte	0x04, 0x12
        /*0026*/ 	.short	(.L_9 - .L_8)
	.align		4
.L_8:
        /*0028*/ 	.word	index@(triton_poi_fused_add_mul_pow_reciprocal_sin_0)
        /*002c*/ 	.word	0x00000020
.L_9:


//--------------------- .nv.info.triton_poi_fused_add_mul_pow_reciprocal_sin_0 --------------------------
	.section	.nv.info.triton_poi_fused_add_mul_pow_reciprocal_sin_0,"",@"SHT_CUDA_INFO"
	.sectionflags	@""
	.align	4


	//----- nvinfo : EIATTR_CUDA_API_VERSION
	.align		4
        /*0000*/ 	.byte	0x04, 0x37
        /*0002*/ 	.short	(.L_11 - .L_10)
.L_10:
        /*0004*/ 	.word	0x0000007c


	//----- nvinfo : EIATTR_KPARAM_INFO
	.align		4
.L_11:
        /*0008*/ 	.byte	0x04, 0x17
        /*000a*/ 	.short	(.L_13 - .L_12)
.L_12:
        /*000c*/ 	.word	0x00000000
        /*0010*/ 	.short	0x0003
        /*0012*/ 	.short	0x0018
        /*0014*/ 	.byte	0x00, 0xf0, 0x11, 0x00


	//----- nvinfo : EIATTR_KPARAM_INFO
	.align		4
.L_13:
        /*0018*/ 	.byte	0x04, 0x17
        /*001a*/ 	.short	(.L_15 - .L_14)
.L_14:
        /*001c*/ 	.word	0x00000000
        /*0020*/ 	.short	0x0002
        /*0022*/ 	.short	0x0010
        /*0024*/ 	.byte	0x00, 0xf4, 0x21, 0x00


	//----- nvinfo : EIATTR_KPARAM_INFO
	.align		4
.L_15:
        /*0028*/ 	.byte	0x04, 0x17
        /*002a*/ 	.short	(.L_17 - .L_16)
.L_16:
        /*002c*/ 	.word	0x00000000
        /*0030*/ 	.short	0x0001
        /*0032*/ 	.short	0x0008
        /*0034*/ 	.byte	0x00, 0xf4, 0x21, 0x00


	//----- nvinfo : EIATTR_KPARAM_INFO
	.align		4
.L_17:
        /*0038*/ 	.byte	0x04, 0x17
        /*003a*/ 	.short	(.L_19 - .L_18)
.L_18:
        /*003c*/ 	.word	0x00000000
        /*0040*/ 	.short	0x0000
        /*0042*/ 	.short	0x0000
        /*0044*/ 	.byte	0x00, 0xf4, 0x21, 0x00


	//----- nvinfo : EIATTR_SPARSE_MMA_MASK
	.align		4
.L_19:
        /*0048*/ 	.byte	0x03, 0x50
        /*004a*/ 	.short	0x0000


	//----- nvinfo : EIATTR_MAXREG_COUNT
	.align		4
        /*004c*/ 	.byte	0x03, 0x1b
        /*004e*/ 	.short	0x00ff


	//----- nvinfo : EIATTR_EXIT_INSTR_OFFSETS
	.align		4
        /*0050*/ 	.byte	0x04, 0x1c
        /*0052*/ 	.short	(.L_21 - .L_20)


	//   ....[0]....
.L_20:
        /*0054*/ 	.word	0x00000810


	//   ....[1]....
        /*0058*/ 	.word	0x00000830


	//----- nvinfo : EIATTR_REQNTID
	.align		4
.L_21:
        /*005c*/ 	.byte	0x04, 0x10
        /*005e*/ 	.short	(.L_23 - .L_22)
.L_22:
        /*0060*/ 	.word	0x00000080
        /*0064*/ 	.word	0x00000001
        /*0068*/ 	.word	0x00000001


	//----- nvinfo : EIATTR_CRS_STACK_SIZE
	.align		4
.L_23:
        /*006c*/ 	.byte	0x04, 0x1e
        /*006e*/ 	.short	(.L_25 - .L_24)
.L_24:
        /*0070*/ 	.word	0x00000000


	//----- nvinfo : EIATTR_CBANK_PARAM_SIZE
	.align		4
.L_25:
        /*0074*/ 	.byte	0x03, 0x19
        /*0076*/ 	.short	0x001c


	//----- nvinfo : EIATTR_PARAM_CBANK
	.align		4
        /*0078*/ 	.byte	0x04, 0x0a
        /*007a*/ 	.short	(.L_27 - .L_26)
	.align		4
.L_26:
        /*007c*/ 	.word	index@(.nv.constant0.triton_poi_fused_add_mul_pow_reciprocal_sin_0)
        /*0080*/ 	.short	0x0210
        /*0082*/ 	.short	0x001c


	//----- nvinfo : EIATTR_SW_WAR
	.align		4
.L_27:
        /*0084*/ 	.byte	0x04, 0x36
        /*0086*/ 	.short	(.L_29 - .L_28)
.L_28:
        /*0088*/ 	.word	0x00000008
.L_29:


//--------------------- .nv.callgraph             --------------------------
	.section	.nv.callgraph,"",@"SHT_CUDA_CALLGRAPH"
	.align	4
	.sectionentsize	8
	.align		4
        /*0000*/ 	.word	0x00000000
	.align		4
        /*0004*/ 	.word	0xffffffff
	.align		4
        /*0008*/ 	.word	0x00000000
	.align		4
        /*000c*/ 	.word	0xfffffffe
	.align		4
        /*0010*/ 	.word	0x00000000
	.align		4
        /*0014*/ 	.word	0xfffffffd
	.align		4
        /*0018*/ 	.word	0x00000000
	.align		4
        /*001c*/ 	.word	0xfffffffc


//--------------------- .nv.constant4             --------------------------
	.section	.nv.constant4,"a",@progbits
	.align	8
	.align		8
.nv.constant4:
        /*0000*/ 	.dword	_$_str
	.align		8
        /*0008*/ 	.dword	__cudart_i2opi_f


//--------------------- .text.triton_poi_fused_add_mul_pow_reciprocal_sin_0 --------------------------
	.section	.text.triton_poi_fused_add_mul_pow_reciprocal_sin_0,"ax",@progbits
	.align	128
        .global         triton_poi_fused_add_mul_pow_reciprocal_sin_0
        .type           triton_poi_fused_add_mul_pow_reciprocal_sin_0,@function
        .size           triton_poi_fused_add_mul_pow_reciprocal_sin_0,(.L_x_4 - triton_poi_fused_add_mul_pow_reciprocal_sin_0)
        .other          triton_poi_fused_add_mul_pow_reciprocal_sin_0,@"STO_CUDA_ENTRY STV_DEFAULT"
triton_poi_fused_add_mul_pow_reciprocal_sin_0:
.text.triton_poi_fused_add_mul_pow_reciprocal_sin_0:
[----:B------:R-:W0:Y:S01]  /*0000*/  LDC R1, c[0x0][0x28] ;  /* 0x00000a00ff017b82 */ /* 0x000e220000000800 */
[----:B------:R-:W1:Y:S07]  /*0010*/  S2R R8, SR_TID.X ;  /* 0x0000000000087919 */ /* 0x000e6e0000002100 */
[----:B------:R-:W2:Y:S01]  /*0020*/  LDC.64 R4, c[0x0][0x218] ;  /* 0x00008600ff047b82 */ /* 0x000ea20000000a00 */
[----:B------:R-:W-:Y:S01]  /*0030*/  IMAD.MOV.U32 R9, RZ, RZ, RZ ;  /* 0x000000ffff097224 */ /* 0x000fe200078e00ff */
[----:B------:R-:W-:Y:S01]  /*0040*/  ULDC.64 UR4, c[0x0][0x208] ;  /* 0x0000820000047ab9 */ /* 0x000fe20000000a00 */
[----:B------:R-:W3:Y:S01]  /*0050*/  S2R R3, SR_CTAID.X ;  /* 0x0000000000037919 */ /* 0x000ee20000002500 */
[----:B0-----:R-:W-:Y:S01]  /*0060*/  VIADD R1, R1, 0xffffffe0 ;  /* 0xffffffe001017836 */ /* 0x001fe20000000000 */
[----:B-1----:R-:W-:-:S02]  /*0070*/  LOP3.LUT R8, R8, 0x7f, RZ, 0xc0, !PT ;  /* 0x0000007f08087812 */ /* 0x002fc400078ec0ff */
[----:B---3--:R-:W-:-:S03]  /*0080*/  SHF.R.S32.HI R7, RZ, 0x18, R3 ;  /* 0x00000018ff077819 */ /* 0x008fc60000011403 */
[----:B------:R-:W-:Y:S02]  /*0090*/  IMAD R8, R3, 0x80, R8 ;  /* 0x0000008003087824 */ /* 0x000fe400078e0208 */
[----:B------:R-:W0:Y:S01]  /*00a0*/  LDC.64 R2, c[0x0][0x210] ;  /* 0x00008400ff027b82 */ /* 0x000e220000000a00 */
[----:B------:R-:W-:Y:S02]  /*00b0*/  SGXT R7, R7, 0x1 ;  /* 0x000000010707781a */ /* 0x000fe40000000200 */
[----:B------:R-:W-:Y:S02]  /*00c0*/  ISETP.GE.AND P1, PT, R8, 0x100, PT ;  /* 0x000001000800780c */ /* 0x000fe40003f26270 */
[----:B------:R-:W-:-:S04]  /*00d0*/  LEA.HI R7, R7, R8, RZ, 0x2 ;  /* 0x0000000807077211 */ /* 0x000fc800078f10ff */
[--C-:B------:R-:W-:Y:S02]  /*00e0*/  SHF.R.S32.HI R0, RZ, 0x2, R7.reuse ;  /* 0x00000002ff007819 */ /* 0x100fe40000011407 */
[----:B------:R-:W-:-:S04]  /*00f0*/  SHF.R.S32.HI R7, RZ, 0x1f, R7 ;  /* 0x0000001fff077819 */ /* 0x000fc80000011407 */
[----:B------:R-:W-:-:S04]  /*0100*/  LEA.HI R7, R7, R0, RZ, 0x4 ;  /* 0x0000000007077211 */ /* 0x000fc800078f20ff */
[----:B------:R-:W-:-:S05]  /*0110*/  LOP3.LUT R7, R7, 0xfffffff0, RZ, 0xc0, !PT ;  /* 0xfffffff007077812 */ /* 0x000fca00078ec0ff */
[----:B------:R-:W-:Y:S02]  /*0120*/  IMAD.IADD R7, R0, 0x1, -R7 ;  /* 0x0000000100077824 */ /* 0x000fe400078e0a07 */
[----:B------:R-:W-:Y:S02]  /*0130*/  IMAD.MOV.U32 R0, RZ, RZ, RZ ;  /* 0x000000ffff007224 */ /* 0x000fe400078e00ff */
[----:B--2---:R-:W-:-:S04]  /*0140*/  IMAD.WIDE R4, R7, 0x4, R4 ;  /* 0x0000000407047825 */ /* 0x004fc800078e0204 */
[----:B0-----:R-:W-:Y:S01]  /*0150*/  IMAD.WIDE R2, R8, 0x4, R2 ;  /* 0x0000000408027825 */ /* 0x001fe200078e0202 */
[----:B------:R-:W2:Y:S04]  /*0160*/  @!P1 LDG.E.EL R0, desc[UR4][R4.64] ;  /* 0x0000000404009981 */ /* 0x000ea8000c2e1900 */
[----:B------:R-:W2:Y:S01]  /*0170*/  @!P1 LDG.E R9, desc[UR4][R2.64] ;  /* 0x0000000402099981 */ /* 0x000ea2000c1e1900 */
[----:B------:R-:W-:Y:S01]  /*0180*/  BSSY B0, `(.L_x_0) ;  /* 0x0000048000007945 */ /* 0x000fe20003800000 */
[----:B--2---:R-:W-:-:S04]  /*0190*/  FMUL R10, R0, R9 ;  /* 0x00000009000a7220 */ /* 0x004fc80000400000 */
[----:B------:R-:W-:-:S04]  /*01a0*/  FMUL R6, R10, 0.63661974668502807617 ;  /* 0x3f22f9830a067820 */ /* 0x000fc80000400000 */
[----:B------:R-:W0:Y:S01]  /*01b0*/  F2I.FTZ.NTZ R13, R6 ;  /* 0x00000006000d7305 */ /* 0x000e220000213100 */
[----:B------:R-:W-:-:S05]  /*01c0*/  FADD.FTZ R14, |R10|, -RZ ;  /* 0x800000ff0a0e7221 */ /* 0x000fca0000010200 */
[----:B------:R-:W-:Y:S02]  /*01d0*/  FSETP.GE.AND P0, PT, R14, 105615, PT ;  /* 0x47ce47800e00780b */ /* 0x000fe40003f06000 */
[----:B0-----:R-:W-:-:S05]  /*01e0*/  I2FP.F32.S32 R7, R13 ;  /* 0x0000000d00077245 */ /* 0x001fca0000201400 */
[----:B------:R-:W-:Y:S01]  /*01f0*/  FFMA.FTZ R12, R7, -1.5707962512969970703, R10 ;  /* 0xbfc90fda070c7823 */ /* 0x000fe2000001000a */
[----:B------:R-:W-:-:S03]  /*0200*/  FADD R11, R0, 9.9999997171806853657e-10 ;  /* 0x3089705f000b7421 */ /* 0x000fc60000000000 */
[----:B------:R-:W-:-:S04]  /*0210*/  FFMA.FTZ R12, R7, -7.5497894158615963534e-08, R12 ;  /* 0xb3a22168070c7823 */ /* 0x000fc8000001000c */
[----:B------:R-:W-:Y:S01]  /*0220*/  FFMA.FTZ R0, R7, -5.3903029534742383927e-15, R12 ;  /* 0xa7c234c507007823 */ /* 0x000fe2000001000c */
[----:B------:R-:W-:Y:S06]  /*0230*/  @!P0 BRA `(.L_x_1) ;  /* 0x0000000000f08947 */ /* 0x000fec0003800000 */
[----:B------:R-:W-:-:S13]  /*0240*/  FSETP.NEU.AND P0, PT, R14, +INF , PT ;  /* 0x7f8000000e00780b */ /* 0x000fda0003f0d000 */
[----:B------:R-:W-:Y:S01]  /*0250*/  @!P0 FMUL.FTZ R0, RZ, R10 ;  /* 0x0000000aff008220 */ /* 0x000fe20000410000 */
[----:B------:R-:W-:Y:S01]  /*0260*/  @!P0 MOV R13, RZ ;  /* 0x000000ff000d8202 */ /* 0x000fe20000000f00 */
[----:B------:R-:W-:Y:S06]  /*0270*/  @!P0 BRA `(.L_x_1) ;  /* 0x0000000000e08947 */ /* 0x000fec0003800000 */
[----:B------:R-:W-:Y:S01]  /*0280*/  SHF.R.U32.HI R15, RZ, 0x17, R10 ;  /* 0x00000017ff0f7819 */ /* 0x000fe2000001160a */
[----:B------:R-:W-:Y:S01]  /*0290*/  IMAD.SHL.U32 R3, R10, 0x100, RZ ;  /* 0x000001000a037824 */ /* 0x000fe200078e00ff */
[----:B------:R-:W-:Y:S01]  /*02a0*/  HFMA2.MMA R14, -RZ, RZ, 0, 0 ;  /* 0x00000000ff0e7435 */ /* 0x000fe200000001ff */
[----:B------:R-:W-:Y:S01]  /*02b0*/  IMAD.MOV.U32 R0, RZ, RZ, RZ ;  /* 0x000000ffff007224 */ /* 0x000fe200078e00ff */
[----:B------:R-:W-:Y:S01]  /*02c0*/  LOP3.LUT R2, R15, 0xe0, RZ, 0xc0, !PT ;  /* 0x000000e00f027812 */ /* 0x000fe200078ec0ff */
[----:B------:R-:W-:Y:S01]  /*02d0*/  IMAD.MOV.U32 R5, RZ, RZ, RZ ;  /* 0x000000ffff057224 */ /* 0x000fe200078e00ff */
[----:B------:R-:W-:Y:S01]  /*02e0*/  LOP3.LUT R3, R3, 0x80000000, RZ, 0xfc, !PT ;  /* 0x8000000003037812 */ /* 0x000fe200078efcff */
[----:B------:R-:W-:Y:S02]  /*02f0*/  ULDC.64 UR6, c[0x4][0x8] ;  /* 0x0100020000067ab9 */ /* 0x000fe40000000a00 */
[----:B------:R-:W-:Y:S02]  /*0300*/  VIADD R4, R2, 0xffffff80 ;  /* 0xffffff8002047836 */ /* 0x000fe40000000000 */
[----:B------:R-:W-:-:S03]  /*0310*/  IMAD.MOV.U32 R2, RZ, RZ, R1 ;  /* 0x000000ffff027224 */ /* 0x000fc600078e0001 */
[----:B------:R-:W-:-:S07]  /*0320*/  SHF.R.U32.HI R4, RZ, 0x5, R4 ;  /* 0x00000005ff047819 */ /* 0x000fce0000011604 */
.L_x_2:
[----:B------:R-:W-:-:S04]  /*0330*/  IADD3 R12, P0, R5, UR6, RZ ;  /* 0x00000006050c7c10 */ /* 0x000fc8000ff1e0ff */
[----:B------:R-:W-:-:S06]  /*0340*/  IADD3.X R13, R14, UR7, RZ, P0, !PT ;  /* 0x000000070e0d7c10 */ /* 0x000fcc00087fe4ff */
[----:B------:R-:W2:Y:S01]  /*0350*/  LDG.E.CONSTANT R13, desc[UR4][R12.64] ;  /* 0x000000040c0d7981 */ /* 0x000ea2000c1e9900 */
[----:B------:R-:W-:Y:S01]  /*0360*/  IADD3 R5, P2, R5, 0x4, RZ ;  /* 0x0000000405057810 */ /* 0x000fe20007f5e0ff */
[----:B------:R-:W-:Y:S02]  /*0370*/  IMAD.MOV.U32 R6, RZ, RZ, R0 ;  /* 0x000000ffff067224 */ /* 0x000fe400078e0000 */
[----:B------:R-:W-:Y:S01]  /*0380*/  IMAD.MOV.U32 R7, RZ, RZ, RZ ;  /* 0x000000ffff077224 */ /* 0x000fe200078e00ff */
[----:B------:R-:W-:Y:S01]  /*0390*/  ISETP.NE.U32.AND P0, PT, R5, 0x18, PT ;  /* 0x000000180500780c */ /* 0x000fe20003f05070 */
[----:B------:R-:W-:-:S05]  /*03a0*/  IMAD.X R14, RZ, RZ, R14, P2 ;  /* 0x000000ffff0e7224 */ /* 0x000fca00010e060e */
[----:B------:R-:W-:Y:S01]  /*03b0*/  ISETP.NE.AND.EX P0, PT, R14, RZ, PT, P0 ;  /* 0x000000ff0e00720c */ /* 0x000fe20003f05300 */
[----:B--2---:R-:W-:-:S05]  /*03c0*/  IMAD.WIDE.U32 R6, R3, R13, R6 ;  /* 0x0000000d03067225 */ /* 0x004fca00078e0006 */
[----:B------:R0:W-:Y:S01]  /*03d0*/  STL [R2], R6 ;  /* 0x0000000602007387 */ /* 0x0001e20000100800 */
[----:B------:R-:W-:Y:S01]  /*03e0*/  MOV R0, R7 ;  /* 0x0000000700007202 */ /* 0x000fe20000000f00 */
[----:B0-----:R-:W-:-:S05]  /*03f0*/  VIADD R2, R2, 0x4 ;  /* 0x0000000402027836 */ /* 0x001fca0000000000 */
[----:B------:R-:W-:Y:S05]  /*0400*/  @P0 BRA `(.L_x_2) ;  /* 0xfffffffc00c80947 */ /* 0x000fea000383ffff */
[----:B------:R-:W-:Y:S01]  /*0410*/  LOP3.LUT P0, R6, R15, 0x1f, RZ, 0xc0, !PT ;  /* 0x0000001f0f067812 */ /* 0x000fe2000780c0ff */
[----:B------:R-:W-:Y:S01]  /*0420*/  IMAD R12, R4, -0x4, R1 ;  /* 0xfffffffc040c7824 */ /* 0x000fe200078e0201 */
[----:B------:R0:W-:Y:S04]  /*0430*/  STL [R1+0x18], R0 ;  /* 0x0000180001007387 */ /* 0x0001e80000100800 */
[----:B------:R-:W2:Y:S04]  /*0440*/  LDL R2, [R12+0x18] ;  /* 0x000018000c027983 */ /* 0x000ea80000100800 */
[----:B------:R-:W3:Y:S04]  /*0450*/  LDL R3, [R12+0x14] ;  /* 0x000014000c037983 */ /* 0x000ee80000100800 */
[----:B------:R-:W4:Y:S01]  /*0460*/  @P0 LDL R7, [R12+0x10] ;  /* 0x000010000c070983 */ /* 0x000f220000100800 */
[----:B------:R-:W-:Y:S01]  /*0470*/  @P0 IADD3 R4, -R6, 0x20, RZ ;  /* 0x0000002006040810 */ /* 0x000fe20007ffe1ff */
[----:B------:R-:W-:Y:S01]  /*0480*/  UMOV UR6, 0x54442d19 ;  /* 0x54442d1900067882 */ /* 0x000fe20000000000 */
[----:B------:R-:W-:Y:S01]  /*0490*/  UMOV UR7, 0x3bf921fb ;  /* 0x3bf921fb00077882 */ /* 0x000fe20000000000 */
[----:B--2---:R-:W-:-:S02]  /*04a0*/  @P0 SHF.L.U32 R5, R2, R6, RZ ;  /* 0x0000000602050219 */ /* 0x004fc400000006ff */
[----:B---3--:R-:W-:Y:S02]  /*04b0*/  @P0 SHF.L.U32 R6, R3, R6, RZ ;  /* 0x0000000603060219 */ /* 0x008fe400000006ff */
[-C--:B----4-:R-:W-:Y:S02]  /*04c0*/  @P0 SHF.R.U32.HI R7, RZ, R4.reuse, R7 ;  /* 0x00000004ff070219 */ /* 0x090fe40000011607 */
[----:B------:R-:W-:-:S03]  /*04d0*/  @P0 SHF.R.U32.HI R4, RZ, R4, R3 ;  /* 0x00000004ff040219 */ /* 0x000fc60000011603 */
[----:B------:R-:W-:Y:S02]  /*04e0*/  @P0 IMAD.IADD R3, R6, 0x1, R7 ;  /* 0x0000000106030824 */ /* 0x000fe400078e0207 */
[----:B------:R-:W-:-:S05]  /*04f0*/  @P0 IMAD.IADD R2, R5, 0x1, R4 ;  /* 0x0000000105020824 */ /* 0x000fca00078e0204 */
[C---:B------:R-:W-:Y:S01]  /*0500*/  SHF.L.W.U32.HI R13, R3.reuse, 0x2, R2 ;  /* 0x00000002030d7819 */ /* 0x040fe20000010e02 */
[----:B------:R-:W-:-:S03]  /*0510*/  IMAD.SHL.U32 R3, R3, 0x4, RZ ;  /* 0x0000000403037824 */ /* 0x000fc600078e00ff */
[----:B0-----:R-:W-:-:S04]  /*0520*/  SHF.R.S32.HI R0, RZ, 0x1f, R13 ;  /* 0x0000001fff007819 */ /* 0x001fc8000001140d */
[C---:B------:R-:W-:Y:S02]  /*0530*/  LOP3.LUT R6, R0.reuse, R3, RZ, 0x3c, !PT ;  /* 0x0000000300067212 */ /* 0x040fe400078e3cff */
[----:B------:R-:W-:-:S04]  /*0540*/  LOP3.LUT R7, R0, R13, RZ, 0x3c, !PT ;  /* 0x0000000d00077212 */ /* 0x000fc800078e3cff */
[----:B------:R-:W0:Y:S01]  /*0550*/  I2F.F64.S64 R4, R6 ;  /* 0x0000000600047312 */ /* 0x000e220000301c00 */
[----:B------:R-:W-:Y:S02]  /*0560*/  ISETP.GE.AND P0, PT, R10, RZ, PT ;  /* 0x000000ff0a00720c */ /* 0x000fe40003f06270 */
[----:B------:R-:W-:Y:S01]  /*0570*/  SHF.R.U32.HI R2, RZ, 0x1e, R2 ;  /* 0x0000001eff027819 */ /* 0x000fe20000011602 */
[----:B0-----:R-:W-:Y:S01]  /*0580*/  DMUL R4, R4, UR6 ;  /* 0x0000000604047c28 */ /* 0x001fe20008000000 */
[C---:B------:R-:W-:Y:S02]  /*0590*/  LOP3.LUT R10, R13.reuse, R10, RZ, 0x3c, !PT ;  /* 0x0000000a0d0a7212 */ /* 0x040fe400078e3cff */
[----:B------:R-:W-:-:S07]  /*05a0*/  LEA.HI R13, R13, R2, RZ, 0x1 ;  /* 0x000000020d0d7211 */ /* 0x000fce00078f08ff */
[----:B------:R-:W0:Y:S01]  /*05b0*/  F2F.F32.F64 R4, R4 ;  /* 0x0000000400047310 */ /* 0x000e220000301000 */
[----:B------:R-:W-:Y:S02]  /*05c0*/  IADD3 R0, -R13, RZ, RZ ;  /* 0x000000ff0d007210 */ /* 0x000fe40007ffe1ff */
[----:B------:R-:W-:-:S03]  /*05d0*/  ISETP.GE.AND P2, PT, R10, RZ, PT ;  /* 0x000000ff0a00720c */ /* 0x000fc60003f46270 */
[----:B------:R-:W-:Y:S01]  /*05e0*/  @!P0 IMAD.MOV.U32 R13, RZ, RZ, R0 ;  /* 0x000000ffff0d8224 */ /* 0x000fe200078e0000 */
[----:B0-----:R-:W-:-:S09]  /*05f0*/  FSEL R0, -R4, R4, !P2 ;  /* 0x0000000404007208 */ /* 0x001fd20005000100 */
.L_x_1:
[----:B------:R-:W-:Y:S05]  /*0600*/  BSYNC B0 ;  /* 0x0000000000007941 */ /* 0x000fea0003800000 */
.L_x_0:
[----:B------:R-:W-:Y:S01]  /*0610*/  LOP3.LUT R2, R13, 0x1, RZ, 0xc0, !PT ;  /* 0x000000010d027812 */ /* 0x000fe200078ec0ff */
[----:B------:R-:W-:Y:S01]  /*0620*/  FMUL.FTZ R5, R0, R0 ;  /* 0x0000000000057220 */ /* 0x000fe20000410000 */
[C---:B------:R-:W-:Y:S01]  /*0630*/  FSETP.GT.AND P0, PT, |R11|.reuse, 8.50705917302346158658e+37, PT ;  /* 0x7e8000000b00780b */ /* 0x040fe20003f04200 */
[----:B------:R-:W-:Y:S01]  /*0640*/  IMAD.MOV.U32 R3, RZ, RZ, 0x3c0885e4 ;  /* 0x3c0885e4ff037424 */ /* 0x000fe200078e00ff */
[----:B------:R-:W-:Y:S01]  /*0650*/  ISETP.NE.U32.AND P3, PT, R2, 0x1, PT ;  /* 0x000000010200780c */ /* 0x000fe20003f65070 */
[----:B------:R-:W-:Y:S01]  /*0660*/  IMAD.MOV.U32 R2, RZ, RZ, -0x46b2bead ;  /* 0xb94d4153ff027424 */ /* 0x000fe200078e00ff */
[----:B------:R-:W-:Y:S01]  /*0670*/  FSETP.GEU.AND P2, PT, |R11|, 1.175494350822287508e-38, PT ;  /* 0x008000000b00780b */ /* 0x000fe20003f4e200 */
[----:B------:R-:W-:Y:S01]  /*0680*/  ULDC.64 UR6, c[0x0][0x220] ;  /* 0x0000880000067ab9 */ /* 0x000fe20000000a00 */
[----:B------:R-:W-:Y:S02]  /*0690*/  LOP3.LUT P4, RZ, R13, 0x2, RZ, 0xc0, !PT ;  /* 0x000000020dff7812 */ /* 0x000fe4000788c0ff */
[----:B------:R-:W-:-:S05]  /*06a0*/  FSEL R0, R0, 1, P3 ;  /* 0x3f80000000007808 */ /* 0x000fca0001800000 */
[----:B------:R-:W-:Y:S02]  /*06b0*/  @P0 FMUL R11, R11, 0.25 ;  /* 0x3e8000000b0b0820 */ /* 0x000fe40000400000 */
[----:B------:R-:W-:Y:S01]  /*06c0*/  @!P3 IMAD.MOV.U32 R4, RZ, RZ, 0x37cbac00 ;  /* 0x37cbac00ff04b424 */ /* 0x000fe200078e00ff */
[----:B------:R-:W-:Y:S01]  /*06d0*/  @!P3 MOV R3, 0x3d2aaabb ;  /* 0x3d2aaabb0003b802 */ /* 0x000fe20000000f00 */
[----:B------:R-:W-:Y:S02]  /*06e0*/  @!P2 FMUL R11, R11, 16777216 ;  /* 0x4b8000000b0ba820 */ /* 0x000fe40000400000 */
[C---:B------:R-:W-:Y:S01]  /*06f0*/  @!P3 FFMA.FTZ R2, R5.reuse, R4, -0.0013887860113754868507 ;  /* 0xbab607ed0502b423 */ /* 0x040fe20000010004 */
[----:B------:R-:W-:Y:S02]  /*0700*/  IMAD.MOV.U32 R4, RZ, RZ, -0x41d55558 ;  /* 0xbe2aaaa8ff047424 */ /* 0x000fe400078e00ff */
[----:B------:R-:W-:Y:S02]  /*0710*/  @!P3 IMAD.MOV.U32 R4, RZ, RZ, -0x41000001 ;  /* 0xbeffffffff04b424 */ /* 0x000fe400078e00ff */
[----:B------:R-:W-:Y:S01]  /*0720*/  FFMA.FTZ R3, R5, R2, R3 ;  /* 0x0000000205037223 */ /* 0x000fe20000010003 */
[----:B------:R-:W0:Y:S01]  /*0730*/  MUFU.RCP R11, R11 ;  /* 0x0000000b000b7308 */ /* 0x000e220000001000 */
[----:B------:R-:W-:-:S02]  /*0740*/  IMAD.MOV.U32 R2, RZ, RZ, 0x3e800000 ;  /* 0x3e800000ff027424 */ /* 0x000fc400078e00ff */
[C---:B------:R-:W-:Y:S01]  /*0750*/  FFMA.FTZ R3, R5.reuse, R3, R4 ;  /* 0x0000000305037223 */ /* 0x040fe20000010004 */
[----:B------:R-:W-:Y:S02]  /*0760*/  FFMA.FTZ R5, R5, R0, RZ ;  /* 0x0000000005057223 */ /* 0x000fe400000100ff */
[----:B------:R-:W-:Y:S02]  /*0770*/  FSEL R2, R2, 1, P0 ;  /* 0x3f80000002027808 */ /* 0x000fe40000000000 */
[----:B------:R-:W-:Y:S01]  /*0780*/  FFMA.FTZ R0, R5, R3, R0 ;  /* 0x0000000305007223 */ /* 0x000fe20000010000 */
[----:B------:R-:W-:Y:S02]  /*0790*/  SHF.R.S32.HI R3, RZ, 0x1f, R8 ;  /* 0x0000001fff037819 */ /* 0x000fe40000011408 */
[----:B------:R-:W-:Y:S01]  /*07a0*/  @!P2 FMUL R2, R2, 16777216 ;  /* 0x4b8000000202a820 */ /* 0x000fe20000400000 */
[----:B------:R-:W-:-:S03]  /*07b0*/  @P4 FFMA.FTZ R0, R0, -1, RZ ;  /* 0xbf80000000004823 */ /* 0x000fc600000100ff */
[----:B0-----:R-:W-:Y:S01]  /*07c0*/  FMUL R4, R11, R2 ;  /* 0x000000020b047220 */ /* 0x001fe20000400000 */
[----:B------:R-:W-:Y:S01]  /*07d0*/  LEA R2, P0, R8, UR6, 0x2 ;  /* 0x0000000608027c11 */ /* 0x000fe2000f8010ff */
[----:B------:R-:W-:-:S03]  /*07e0*/  FMUL R0, R0, R0 ;  /* 0x0000000000007220 */ /* 0x000fc60000400000 */
[----:B------:R-:W-:Y:S01]  /*07f0*/  LEA.HI.X R3, R8, UR7, R3, 0x2, P0 ;  /* 0x0000000708037c11 */ /* 0x000fe200080f1403 */
[----:B------:R-:W-:Y:S01]  /*0800*/  FFMA R9, R4, R0, R9 ;  /* 0x0000000004097223 */ /* 0x000fe20000000009 */
[----:B------:R-:W-:Y:S07]  /*0810*/  @P1 EXIT ;  /* 0x000000000000194d */ /* 0x000fee0003800000 */
[----:B------:R-:W-:Y:S01]  /*0820*/  STG.E desc[UR4][R2.64], R9 ;  /* 0x0000000902007986 */ /* 0x000fe2000c101904 */
[----:B------:R-:W-:Y:S05]  /*0830*/  EXIT ;  /* 0x000000000000794d */ /* 0x000fea0003800000 */
.L_x_3:
[----:B------:R-:W-:-:S00]  /*0840*/  BRA `(.L_x_3) ;  /* 0xfffffffc00fc7947 */ /* 0x000fc0000383ffff */
[----:B------:R-:W-:-:S00]  /*0850*/  NOP ;  /* 0x0000000000007918 */ /* 0x000fc00000000000 */
        /* <DEDUP_REMOVED lines=10> */
.L_x_4:


//--------------------- .nv.global.init           --------------------------
	.section	.nv.global.init,"aw",@progbits
	.align	4
.nv.global.init:
	.type		__cudart_i2opi_f,@object
	.size		__cudart_i2opi_f,(_$_str - __cudart_i2opi_f)
__cudart_i2opi_f:
        /*0000*/ 	.byte	0x41, 0x90, 0x43, 0x3c, 0x99, 0x95, 0x62, 0xdb, 0xc0, 0xdd, 0x34, 0xf5, 0xd1, 0x57, 0x27, 0xfc
        /*0010*/ 	.byte	0x29, 0x15, 0x44, 0x4e, 0x6e, 0x83, 0xf9, 0xa2
	.type		_$_str,@object
	.size		_$_str,(.L_0 - _$_str)
_$_str:
        /*0018*/ 	.byte	0x5f, 0x5f, 0x43, 0x55, 0x44, 0x41, 0x5f, 0x46, 0x54, 0x5a, 0x00
.L_0:


//--------------------- .nv.constant0.triton_poi_fused_add_mul_pow_reciprocal_sin_0 --------------------------
	.section	.nv.constant0.triton_poi_fused_add_mul_pow_reciprocal_sin_0,"a",@progbits
	.sectionflags	@""
	.align	4
.nv.constant0.triton_poi_fused_add_mul_pow_reciprocal_sin_0:
	.zero		556
